//
// Generated by NVIDIA NVVM Compiler
//
// Compiler Build ID: CL-36424714
// Cuda compilation tools, release 13.0, V13.0.88
// Based on NVVM 20.0.0
//

.version 9.0
.target sm_100
.address_size 64

	// .globl	fftshift_half_hermitian

.visible .entry fftshift_half_hermitian(
	.param .u64 .ptr .align 1 fftshift_half_hermitian_param_0,
	.param .u32 fftshift_half_hermitian_param_1,
	.param .u32 fftshift_half_hermitian_param_2
)
{
	.reg .pred 	%p<4>;
	.reg .b32 	%r<27>;
	.reg .b64 	%rd<7>;
	.reg .b64 	%fd<7>;

	ld.param.u64 	%rd1, [fftshift_half_hermitian_param_0];
	ld.param.u32 	%r5, [fftshift_half_hermitian_param_1];
	ld.param.u32 	%r4, [fftshift_half_hermitian_param_2];
	mov.u32 	%r6, %ctaid.x;
	mov.u32 	%r7, %ntid.x;
	mov.u32 	%r8, %tid.x;
	mad.lo.s32 	%r1, %r6, %r7, %r8;
	mov.u32 	%r9, %ctaid.y;
	mov.u32 	%r10, %ntid.y;
	mov.u32 	%r11, %tid.y;
	mad.lo.s32 	%r12, %r9, %r10, %r11;
	shr.s32 	%r13, %r5, 31;
	shr.u32 	%r14, %r13, 30;
	add.s32 	%r15, %r5, %r14;
	shr.s32 	%r16, %r15, 2;
	setp.ge.s32 	%p1, %r1, %r16;
	setp.ge.s32 	%p2, %r12, %r5;
	or.pred  	%p3, %p1, %p2;
	@%p3 bra 	$L__BB0_2;
	cvta.to.global.u64 	%rd2, %rd1;
	shr.u32 	%r17, %r5, 1;
	not.b32 	%r18, %r1;
	add.s32 	%r19, %r17, %r18;
	not.b32 	%r20, %r12;
	add.s32 	%r21, %r17, %r20;
	shr.s32 	%r22, %r21, 31;
	and.b32  	%r23, %r22, %r5;
	add.s32 	%r24, %r23, %r21;
	mad.lo.s32 	%r25, %r4, %r12, %r1;
	mad.lo.s32 	%r26, %r24, %r4, %r19;
	mul.wide.s32 	%rd3, %r25, 16;
	add.s64 	%rd4, %rd2, %rd3;
	ld.global.v2.f64 	{%fd1, %fd2}, [%rd4];
	mul.wide.s32 	%rd5, %r26, 16;
	add.s64 	%rd6, %rd2, %rd5;
	ld.global.v2.f64 	{%fd3, %fd4}, [%rd6];
	neg.f64 	%fd5, %fd4;
	st.global.v2.f64 	[%rd4], {%fd3, %fd5};
	neg.f64 	%fd6, %fd2;
	st.global.v2.f64 	[%rd6], {%fd1, %fd6};
$L__BB0_2:
	ret;

}
	// .globl	fftshift_kernel_cx
.visible .entry fftshift_kernel_cx(
	.param .u64 .ptr .align 1 fftshift_kernel_cx_param_0,
	.param .u32 fftshift_kernel_cx_param_1,
	.param .u32 fftshift_kernel_cx_param_2
)
{
	.reg .pred 	%p<5>;
	.reg .b32 	%r<26>;
	.reg .b64 	%rd<7>;
	.reg .b64 	%fd<5>;

	ld.param.u64 	%rd1, [fftshift_kernel_cx_param_0];
	ld.param.u32 	%r3, [fftshift_kernel_cx_param_1];
	ld.param.u32 	%r4, [fftshift_kernel_cx_param_2];
	mov.u32 	%r5, %ctaid.x;
	mov.u32 	%r6, %ntid.x;
	mov.u32 	%r7, %tid.x;
	mad.lo.s32 	%r1, %r5, %r6, %r7;
	mov.u32 	%r8, %ctaid.y;
	mov.u32 	%r9, %ntid.y;
	mov.u32 	%r10, %tid.y;
	mad.lo.s32 	%r2, %r8, %r9, %r10;
	setp.ge.s32 	%p1, %r1, %r3;
	@%p1 bra 	$L__BB1_3;
	add.s32 	%r11, %r3, 1;
	shr.u32 	%r12, %r11, 31;
	add.s32 	%r13, %r11, %r12;
	shr.s32 	%r14, %r13, 1;
	setp.ge.s32 	%p2, %r2, %r14;
	@%p2 bra 	$L__BB1_3;
	cvta.to.global.u64 	%rd2, %rd1;
	shr.u32 	%r15, %r3, 31;
	add.s32 	%r16, %r3, %r15;
	shr.s32 	%r17, %r16, 1;
	add.s32 	%r18, %r17, %r1;
	setp.lt.s32 	%p3, %r18, %r3;
	selp.b32 	%r19, 0, %r3, %p3;
	sub.s32 	%r20, %r18, %r19;
	add.s32 	%r21, %r17, %r2;
	setp.lt.s32 	%p4, %r21, %r3;
	selp.b32 	%r22, 0, %r3, %p4;
	sub.s32 	%r23, %r21, %r22;
	mad.lo.s32 	%r24, %r4, %r2, %r1;
	mad.lo.s32 	%r25, %r23, %r4, %r20;
	mul.wide.s32 	%rd3, %r24, 16;
	add.s64 	%rd4, %rd2, %rd3;
	ld.global.v2.f64 	{%fd1, %fd2}, [%rd4];
	mul.wide.s32 	%rd5, %r25, 16;
	add.s64 	%rd6, %rd2, %rd5;
	ld.global.v2.f64 	{%fd3, %fd4}, [%rd6];
	st.global.v2.f64 	[%rd4], {%fd3, %fd4};
	st.global.v2.f64 	[%rd6], {%fd1, %fd2};
$L__BB1_3:
	ret;

}
	// .globl	ifftshift_kernel_cx
.visible .entry ifftshift_kernel_cx(
	.param .u64 .ptr .align 1 ifftshift_kernel_cx_param_0,
	.param .u32 ifftshift_kernel_cx_param_1,
	.param .u32 ifftshift_kernel_cx_param_2
)
{
	.reg .pred 	%p<5>;
	.reg .b32 	%r<27>;
	.reg .b64 	%rd<7>;
	.reg .b64 	%fd<5>;

	ld.param.u64 	%rd1, [ifftshift_kernel_cx_param_0];
	ld.param.u32 	%r3, [ifftshift_kernel_cx_param_1];
	ld.param.u32 	%r4, [ifftshift_kernel_cx_param_2];
	mov.u32 	%r5, %ctaid.x;
	mov.u32 	%r6, %ntid.x;
	mov.u32 	%r7, %tid.x;
	mad.lo.s32 	%r1, %r5, %r6, %r7;
	mov.u32 	%r8, %ctaid.y;
	mov.u32 	%r9, %ntid.y;
	mov.u32 	%r10, %tid.y;
	mad.lo.s32 	%r2, %r8, %r9, %r10;
	setp.ge.s32 	%p1, %r1, %r3;
	@%p1 bra 	$L__BB2_3;
	add.s32 	%r11, %r3, 1;
	shr.u32 	%r12, %r11, 31;
	add.s32 	%r13, %r11, %r12;
	shr.s32 	%r14, %r13, 1;
	setp.ge.s32 	%p2, %r2, %r14;
	@%p2 bra 	$L__BB2_3;
	cvta.to.global.u64 	%rd2, %rd1;
	shr.u32 	%r15, %r3, 31;
	add.s32 	%r16, %r3, %r15;
	shr.s32 	%r17, %r16, 1;
	sub.s32 	%r18, %r3, %r17;
	add.s32 	%r19, %r18, %r1;
	setp.lt.s32 	%p3, %r19, %r3;
	selp.b32 	%r20, 0, %r3, %p3;
	sub.s32 	%r21, %r19, %r20;
	add.s32 	%r22, %r18, %r2;
	setp.lt.s32 	%p4, %r22, %r3;
	selp.b32 	%r23, 0, %r3, %p4;
	sub.s32 	%r24, %r22, %r23;
	mad.lo.s32 	%r25, %r4, %r2, %r1;
	mad.lo.s32 	%r26, %r24, %r4, %r21;
	mul.wide.s32 	%rd3, %r25, 16;
	add.s64 	%rd4, %rd2, %rd3;
	ld.global.v2.f64 	{%fd1, %fd2}, [%rd4];
	mul.wide.s32 	%rd5, %r26, 16;
	add.s64 	%rd6, %rd2, %rd5;
	ld.global.v2.f64 	{%fd3, %fd4}, [%rd6];
	st.global.v2.f64 	[%rd4], {%fd3, %fd4};
	st.global.v2.f64 	[%rd6], {%fd1, %fd2};
$L__BB2_3:
	ret;

}
	// .globl	fftshift_kernel_r
.visible .entry fftshift_kernel_r(
	.param .u64 .ptr .align 1 fftshift_kernel_r_param_0,
	.param .u32 fftshift_kernel_r_param_1,
	.param .u32 fftshift_kernel_r_param_2
)
{
	.reg .pred 	%p<5>;
	.reg .b32 	%r<26>;
	.reg .b64 	%rd<7>;
	.reg .b64 	%fd<3>;

	ld.param.u64 	%rd1, [fftshift_kernel_r_param_0];
	ld.param.u32 	%r3, [fftshift_kernel_r_param_1];
	ld.param.u32 	%r4, [fftshift_kernel_r_param_2];
	mov.u32 	%r5, %ctaid.x;
	mov.u32 	%r6, %ntid.x;
	mov.u32 	%r7, %tid.x;
	mad.lo.s32 	%r1, %r5, %r6, %r7;
	mov.u32 	%r8, %ctaid.y;
	mov.u32 	%r9, %ntid.y;
	mov.u32 	%r10, %tid.y;
	mad.lo.s32 	%r2, %r8, %r9, %r10;
	setp.ge.s32 	%p1, %r1, %r3;
	@%p1 bra 	$L__BB3_3;
	add.s32 	%r11, %r3, 1;
	shr.u32 	%r12, %r11, 31;
	add.s32 	%r13, %r11, %r12;
	shr.s32 	%r14, %r13, 1;
	setp.ge.s32 	%p2, %r2, %r14;
	@%p2 bra 	$L__BB3_3;
	cvta.to.global.u64 	%rd2, %rd1;
	shr.u32 	%r15, %r3, 31;
	add.s32 	%r16, %r3, %r15;
	shr.s32 	%r17, %r16, 1;
	add.s32 	%r18, %r17, %r1;
	setp.lt.s32 	%p3, %r18, %r3;
	selp.b32 	%r19, 0, %r3, %p3;
	sub.s32 	%r20, %r18, %r19;
	add.s32 	%r21, %r17, %r2;
	setp.lt.s32 	%p4, %r21, %r3;
	selp.b32 	%r22, 0, %r3, %p4;
	sub.s32 	%r23, %r21, %r22;
	mad.lo.s32 	%r24, %r4, %r2, %r1;
	mad.lo.s32 	%r25, %r23, %r4, %r20;
	mul.wide.s32 	%rd3, %r24, 8;
	add.s64 	%rd4, %rd2, %rd3;
	ld.global.f64 	%fd1, [%rd4];
	mul.wide.s32 	%rd5, %r25, 8;
	add.s64 	%rd6, %rd2, %rd5;
	ld.global.f64 	%fd2, [%rd6];
	st.global.f64 	[%rd4], %fd2;
	st.global.f64 	[%rd6], %fd1;
$L__BB3_3:
	ret;

}
	// .globl	ifftshift_kernel_r
.visible .entry ifftshift_kernel_r(
	.param .u64 .ptr .align 1 ifftshift_kernel_r_param_0,
	.param .u32 ifftshift_kernel_r_param_1,
	.param .u32 ifftshift_kernel_r_param_2
)
{
	.reg .pred 	%p<5>;
	.reg .b32 	%r<27>;
	.reg .b64 	%rd<7>;
	.reg .b64 	%fd<3>;

	ld.param.u64 	%rd1, [ifftshift_kernel_r_param_0];
	ld.param.u32 	%r3, [ifftshift_kernel_r_param_1];
	ld.param.u32 	%r4, [ifftshift_kernel_r_param_2];
	mov.u32 	%r5, %ctaid.x;
	mov.u32 	%r6, %ntid.x;
	mov.u32 	%r7, %tid.x;
	mad.lo.s32 	%r1, %r5, %r6, %r7;
	mov.u32 	%r8, %ctaid.y;
	mov.u32 	%r9, %ntid.y;
	mov.u32 	%r10, %tid.y;
	mad.lo.s32 	%r2, %r8, %r9, %r10;
	setp.ge.s32 	%p1, %r1, %r3;
	@%p1 bra 	$L__BB4_3;
	add.s32 	%r11, %r3, 1;
	shr.u32 	%r12, %r11, 31;
	add.s32 	%r13, %r11, %r12;
	shr.s32 	%r14, %r13, 1;
	setp.ge.s32 	%p2, %r2, %r14;
	@%p2 bra 	$L__BB4_3;
	cvta.to.global.u64 	%rd2, %rd1;
	shr.u32 	%r15, %r3, 31;
	add.s32 	%r16, %r3, %r15;
	shr.s32 	%r17, %r16, 1;
	sub.s32 	%r18, %r3, %r17;
	add.s32 	%r19, %r18, %r1;
	setp.lt.s32 	%p3, %r19, %r3;
	selp.b32 	%r20, 0, %r3, %p3;
	sub.s32 	%r21, %r19, %r20;
	add.s32 	%r22, %r18, %r2;
	setp.lt.s32 	%p4, %r22, %r3;
	selp.b32 	%r23, 0, %r3, %p4;
	sub.s32 	%r24, %r22, %r23;
	mad.lo.s32 	%r25, %r4, %r2, %r1;
	mad.lo.s32 	%r26, %r24, %r4, %r21;
	mul.wide.s32 	%rd3, %r25, 8;
	add.s64 	%rd4, %rd2, %rd3;
	ld.global.f64 	%fd1, [%rd4];
	mul.wide.s32 	%rd5, %r26, 8;
	add.s64 	%rd6, %rd2, %rd5;
	ld.global.f64 	%fd2, [%rd6];
	st.global.f64 	[%rd4], %fd2;
	st.global.f64 	[%rd6], %fd1;
$L__BB4_3:
	ret;

}


// ===== COMPILED SASS (sm_100) =====

	.target	sm_100

	.elftype	@"ET_EXEC"


//--------------------- .note.nv.tkinfo           --------------------------
	.section	.note.nv.tkinfo,"",@"SHT_NOTE"
	.sectionflags	@"SHF_NOTE_NV_TKINFO"
	.tkinfo
        /*0018*/ 	.word	0x00000002
        /*0030*/ 	.string	""
        /*0030*/ 	.string	"ptxas"
        /*0030*/ 	.string	"Cuda compilation tools, release 13.0, V13.0.88"
        /*0030*/ 	.string	"Build cuda_13.0.r13.0/compiler.36424714_0"
        /*0030*/ 	.string	"-arch sm_100 -m 64 "



//--------------------- .note.nv.cuinfo           --------------------------
	.section	.note.nv.cuinfo,"",@"SHT_NOTE"
	.sectionflags	@"SHF_NOTE_NV_CUINFO"
        /*0018*/ 	.short	0x0002
        /*001a*/ 	.short	0x0064
        /*001c*/ 	.short	0x0082
	.zero		2


//--------------------- .nv.info                  --------------------------
	.section	.nv.info,"",@"SHT_CUDA_INFO"
	.align	4


	//----- nvinfo : EIATTR_REGCOUNT
	.align		4
        /*0000*/ 	.byte	0x04, 0x2f
        /*0002*/ 	.short	(.L_1 - .L_0)
	.align		4
.L_0:
        /*0004*/ 	.word	index@(fftshift_half_hermitian)
        /*0008*/ 	.word	0x00000012


	//----- nvinfo : EIATTR_FRAME_SIZE
	.align		4
.L_1:
        /*000c*/ 	.byte	0x04, 0x11
        /*000e*/ 	.short	(.L_3 - .L_2)
	.align		4
.L_2:
        /*0010*/ 	.word	index@(fftshift_half_hermitian)
        /*0014*/ 	.word	0x00000000


	//----- nvinfo : EIATTR_REGCOUNT
	.align		4
.L_3:
        /*0018*/ 	.byte	0x04, 0x2f
        /*001a*/ 	.short	(.L_5 - .L_4)
	.align		4
.L_4:
        /*001c*/ 	.word	index@(fftshift_kernel_cx)
        /*0020*/ 	.word	0x00000012


	//----- nvinfo : EIATTR_FRAME_SIZE
	.align		4
.L_5:
        /*0024*/ 	.byte	0x04, 0x11
        /*0026*/ 	.short	(.L_7 - .L_6)
	.align		4
.L_6:
        /*0028*/ 	.word	index@(fftshift_kernel_cx)
        /*002c*/ 	.word	0x00000000


	//----- nvinfo : EIATTR_REGCOUNT
	.align		4
.L_7:
        /*0030*/ 	.byte	0x04, 0x2f
        /*0032*/ 	.short	(.L_9 - .L_8)
	.align		4
.L_8:
        /*0034*/ 	.word	index@(ifftshift_kernel_cx)
        /*0038*/ 	.word	0x00000012


	//----- nvinfo : EIATTR_FRAME_SIZE
	.align		4
.L_9:
        /*003c*/ 	.byte	0x04, 0x11
        /*003e*/ 	.short	(.L_11 - .L_10)
	.align		4
.L_10:
        /*0040*/ 	.word	index@(ifftshift_kernel_cx)
        /*0044*/ 	.word	0x00000000


	//----- nvinfo : EIATTR_REGCOUNT
	.align		4
.L_11:
        /*0048*/ 	.byte	0x04, 0x2f
        /*004a*/ 	.short	(.L_13 - .L_12)
	.align		4
.L_12:
        /*004c*/ 	.word	index@(fftshift_kernel_r)
        /*0050*/ 	.word	0x0000000c


	//----- nvinfo : EIATTR_FRAME_SIZE
	.align		4
.L_13:
        /*0054*/ 	.byte	0x04, 0x11
        /*0056*/ 	.short	(.L_15 - .L_14)
	.align		4
.L_14:
        /*0058*/ 	.word	index@(fftshift_kernel_r)
        /*005c*/ 	.word	0x00000000


	//----- nvinfo : EIATTR_REGCOUNT
	.align		4
.L_15:
        /*0060*/ 	.byte	0x04, 0x2f
        /*0062*/ 	.short	(.L_17 - .L_16)
	.align		4
.L_16:
        /*0064*/ 	.word	index@(ifftshift_kernel_r)
        /*0068*/ 	.word	0x0000000c


	//----- nvinfo : EIATTR_FRAME_SIZE
	.align		4
.L_17:
        /*006c*/ 	.byte	0x04, 0x11
        /*006e*/ 	.short	(.L_19 - .L_18)
	.align		4
.L_18:
        /*0070*/ 	.word	index@(ifftshift_kernel_r)
        /*0074*/ 	.word	0x00000000


	//----- nvinfo : EIATTR_MIN_STACK_SIZE
	.align		4
.L_19:
        /*0078*/ 	.byte	0x04, 0x12
        /*007a*/ 	.short	(.L_21 - .L_20)
	.align		4
.L_20:
        /*007c*/ 	.word	index@(ifftshift_kernel_r)
        /*0080*/ 	.word	0x00000000


	//----- nvinfo : EIATTR_MIN_STACK_SIZE
	.align		4
.L_21:
        /*0084*/ 	.byte	0x04, 0x12
        /*0086*/ 	.short	(.L_23 - .L_22)
	.align		4
.L_22:
        /*0088*/ 	.word	index@(fftshift_kernel_r)
        /*008c*/ 	.word	0x00000000


	//----- nvinfo : EIATTR_MIN_STACK_SIZE
	.align		4
.L_23:
        /*0090*/ 	.byte	0x04, 0x12
        /*0092*/ 	.short	(.L_25 - .L_24)
	.align		4
.L_24:
        /*0094*/ 	.word	index@(ifftshift_kernel_cx)
        /*0098*/ 	.word	0x00000000


	//----- nvinfo : EIATTR_MIN_STACK_SIZE
	.align		4
.L_25:
        /*009c*/ 	.byte	0x04, 0x12
        /*009e*/ 	.short	(.L_27 - .L_26)
	.align		4
.L_26:
        /*00a0*/ 	.word	index@(fftshift_kernel_cx)
        /*00a4*/ 	.word	0x00000000


	//----- nvinfo : EIATTR_MIN_STACK_SIZE
	.align		4
.L_27:
        /*00a8*/ 	.byte	0x04, 0x12
        /*00aa*/ 	.short	(.L_29 - .L_28)
	.align		4
.L_28:
        /*00ac*/ 	.word	index@(fftshift_half_hermitian)
        /*00b0*/ 	.word	0x00000000
.L_29:


//--------------------- .nv.compat                --------------------------
	.section	.nv.compat,"",@"SHT_CUDA_COMPAT_INFO"
	.align	4
        /*0000*/ 	.byte	0x02, 0x09, 0x00, 0x00, 0x02, 0x02, 0x01, 0x00, 0x02, 0x05, 0x05, 0x00, 0x03, 0x07, 0x01, 0x01
        /*0010*/ 	.byte	0x02, 0x03, 0x00, 0x00, 0x02, 0x06, 0x01, 0x00, 0x04, 0x0b, 0x08, 0x00, 0x01, 0x00, 0x00, 0x00
        /*0020*/ 	.byte	0x00, 0x00, 0x00, 0x00


//--------------------- .nv.info.ifftshift_kernel_r --------------------------
	.section	.nv.info.ifftshift_kernel_r,"",@"SHT_CUDA_INFO"
	.sectionflags	@""
	.align	4


	//----- nvinfo : EIATTR_CUDA_API_VERSION
	.align		4
        /*0000*/ 	.byte	0x04, 0x37
        /*0002*/ 	.short	(.L_31 - .L_30)
.L_30:
        /*0004*/ 	.word	0x00000082


	//----- nvinfo : EIATTR_KPARAM_INFO
	.align		4
.L_31:
        /*0008*/ 	.byte	0x04, 0x17
        /*000a*/ 	.short	(.L_33 - .L_32)
.L_32:
        /*000c*/ 	.word	0x00000000
        /*0010*/ 	.short	0x0002
        /*0012*/ 	.short	0x000c
        /*0014*/ 	.byte	0x00, 0xf0, 0x11, 0x00


	//----- nvinfo : EIATTR_KPARAM_INFO
	.align		4
.L_33:
        /*0018*/ 	.byte	0x04, 0x17
        /*001a*/ 	.short	(.L_35 - .L_34)
.L_34:
        /*001c*/ 	.word	0x00000000
        /*0020*/ 	.short	0x0001
        /*0022*/ 	.short	0x0008
        /*0024*/ 	.byte	0x00, 0xf0, 0x11, 0x00


	//----- nvinfo : EIATTR_KPARAM_INFO
	.align		4
.L_35:
        /*0028*/ 	.byte	0x04, 0x17
        /*002a*/ 	.short	(.L_37 - .L_36)
.L_36:
        /*002c*/ 	.word	0x00000000
        /*0030*/ 	.short	0x0000
        /*0032*/ 	.short	0x0000
        /*0034*/ 	.byte	0x00, 0xf5, 0x21, 0x00


	//----- nvinfo : EIATTR_SPARSE_MMA_MASK
	.align		4
.L_37:
        /*0038*/ 	.byte	0x03, 0x50
        /*003a*/ 	.short	0x0000


	//----- nvinfo : EIATTR_MAXREG_COUNT
	.align		4
        /*003c*/ 	.byte	0x03, 0x1b
        /*003e*/ 	.short	0x00ff


	//----- nvinfo : EIATTR_MERCURY_ISA_VERSION
	.align		4
        /*0040*/ 	.byte	0x03, 0x5f
        /*0042*/ 	.short	0x0101


	//----- nvinfo : EIATTR_VRC_CTA_INIT_COUNT
	.align		4
        /*0044*/ 	.byte	0x02, 0x4a
	.zero		1
	.zero		1


	//----- nvinfo : EIATTR_EXIT_INSTR_OFFSETS
	.align		4
        /*0048*/ 	.byte	0x04, 0x1c
        /*004a*/ 	.short	(.L_39 - .L_38)


	//   ....[0]....
.L_38:
        /*004c*/ 	.word	0x000000b0


	//   ....[1]....
        /*0050*/ 	.word	0x00000100


	//   ....[2]....
        /*0054*/ 	.word	0x00000270


	//----- nvinfo : EIATTR_CBANK_PARAM_SIZE
	.align		4
.L_39:
        /*0058*/ 	.byte	0x03, 0x19
        /*005a*/ 	.short	0x0010


	//----- nvinfo : EIATTR_PARAM_CBANK
	.align		4
        /*005c*/ 	.byte	0x04, 0x0a
        /*005e*/ 	.short	(.L_41 - .L_40)
	.align		4
.L_40:
        /*0060*/ 	.word	index@(.nv.constant0.ifftshift_kernel_r)
        /*0064*/ 	.short	0x0380
        /*0066*/ 	.short	0x0010


	//----- nvinfo : EIATTR_SW_WAR
	.align		4
.L_41:
        /*0068*/ 	.byte	0x04, 0x36
        /*006a*/ 	.short	(.L_43 - .L_42)
.L_42:
        /*006c*/ 	.word	0x00000008
.L_43:


//--------------------- .nv.info.fftshift_kernel_r --------------------------
	.section	.nv.info.fftshift_kernel_r,"",@"SHT_CUDA_INFO"
	.sectionflags	@""
	.align	4


	//----- nvinfo : EIATTR_CUDA_API_VERSION
	.align		4
        /*0000*/ 	.byte	0x04, 0x37
        /*0002*/ 	.short	(.L_45 - .L_44)
.L_44:
        /*0004*/ 	.word	0x00000082


	//----- nvinfo : EIATTR_KPARAM_INFO
	.align		4
.L_45:
        /*0008*/ 	.byte	0x04, 0x17
        /*000a*/ 	.short	(.L_47 - .L_46)
.L_46:
        /*000c*/ 	.word	0x00000000
        /*0010*/ 	.short	0x0002
        /*0012*/ 	.short	0x000c
        /*0014*/ 	.byte	0x00, 0xf0, 0x11, 0x00


	//----- nvinfo : EIATTR_KPARAM_INFO
	.align		4
.L_47:
        /*0018*/ 	.byte	0x04, 0x17
        /*001a*/ 	.short	(.L_49 - .L_48)
.L_48:
        /*001c*/ 	.word	0x00000000
        /*0020*/ 	.short	0x0001
        /*0022*/ 	.short	0x0008
        /*0024*/ 	.byte	0x00, 0xf0, 0x11, 0x00


	//----- nvinfo : EIATTR_KPARAM_INFO
	.align		4
.L_49:
        /*0028*/ 	.byte	0x04, 0x17
        /*002a*/ 	.short	(.L_51 - .L_50)
.L_50:
        /*002c*/ 	.word	0x00000000
        /*0030*/ 	.short	0x0000
        /*0032*/ 	.short	0x0000
        /*0034*/ 	.byte	0x00, 0xf5, 0x21, 0x00


	//----- nvinfo : EIATTR_SPARSE_MMA_MASK
	.align		4
.L_51:
        /*0038*/ 	.byte	0x03, 0x50
        /*003a*/ 	.short	0x0000


	//----- nvinfo : EIATTR_MAXREG_COUNT
	.align		4
        /*003c*/ 	.byte	0x03, 0x1b
        /*003e*/ 	.short	0x00ff


	//----- nvinfo : EIATTR_MERCURY_ISA_VERSION
	.align		4
        /*0040*/ 	.byte	0x03, 0x5f
        /*0042*/ 	.short	0x0101


	//----- nvinfo : EIATTR_VRC_CTA_INIT_COUNT
	.align		4
        /*0044*/ 	.byte	0x02, 0x4a
	.zero		1
	.zero		1


	//----- nvinfo : EIATTR_EXIT_INSTR_OFFSETS
	.align		4
        /*0048*/ 	.byte	0x04, 0x1c
        /*004a*/ 	.short	(.L_53 - .L_52)


	//   ....[0]....
.L_52:
        /*004c*/ 	.word	0x000000b0


	//   ....[1]....
        /*0050*/ 	.word	0x00000100


	//   ....[2]....
        /*0054*/ 	.word	0x00000260


	//----- nvinfo : EIATTR_CBANK_PARAM_SIZE
	.align		4
.L_53:
        /*0058*/ 	.byte	0x03, 0x19
        /*005a*/ 	.short	0x0010


	//----- nvinfo : EIATTR_PARAM_CBANK
	.align		4
        /*005c*/ 	.byte	0x04, 0x0a
        /*005e*/ 	.short	(.L_55 - .L_54)
	.align		4
.L_54:
        /*0060*/ 	.word	index@(.nv.constant0.fftshift_kernel_r)
        /*0064*/ 	.short	0x0380
        /*0066*/ 	.short	0x0010


	//----- nvinfo : EIATTR_SW_WAR
	.align		4
.L_55:
        /*0068*/ 	.byte	0x04, 0x36
        /*006a*/ 	.short	(.L_57 - .L_56)
.L_56:
        /*006c*/ 	.word	0x00000008
.L_57:


//--------------------- .nv.info.ifftshift_kernel_cx --------------------------
	.section	.nv.info.ifftshift_kernel_cx,"",@"SHT_CUDA_INFO"
	.sectionflags	@""
	.align	4


	//----- nvinfo : EIATTR_CUDA_API_VERSION
	.align		4
        /*0000*/ 	.byte	0x04, 0x37
        /*0002*/ 	.short	(.L_59 - .L_58)
.L_58:
        /*0004*/ 	.word	0x00000082


	//----- nvinfo : EIATTR_KPARAM_INFO
	.align		4
.L_59:
        /*0008*/ 	.byte	0x04, 0x17
        /*000a*/ 	.short	(.L_61 - .L_60)
.L_60:
        /*000c*/ 	.word	0x00000000
        /*0010*/ 	.short	0x0002
        /*0012*/ 	.short	0x000c
        /*0014*/ 	.byte	0x00, 0xf0, 0x11, 0x00


	//----- nvinfo : EIATTR_KPARAM_INFO
	.align		4
.L_61:
        /*0018*/ 	.byte	0x04, 0x17
        /*001a*/ 	.short	(.L_63 - .L_62)
.L_62:
        /*001c*/ 	.word	0x00000000
        /*0020*/ 	.short	0x0001
        /*0022*/ 	.short	0x0008
        /*0024*/ 	.byte	0x00, 0xf0, 0x11, 0x00


	//----- nvinfo : EIATTR_KPARAM_INFO
	.align		4
.L_63:
        /*0028*/ 	.byte	0x04, 0x17
        /*002a*/ 	.short	(.L_65 - .L_64)
.L_64:
        /*002c*/ 	.word	0x00000000
        /*0030*/ 	.short	0x0000
        /*0032*/ 	.short	0x0000
        /*0034*/ 	.byte	0x00, 0xf5, 0x21, 0x00


	//----- nvinfo : EIATTR_SPARSE_MMA_MASK
	.align		4
.L_65:
        /*0038*/ 	.byte	0x03, 0x50
        /*003a*/ 	.short	0x0000


	//----- nvinfo : EIATTR_MAXREG_COUNT
	.align		4
        /*003c*/ 	.byte	0x03, 0x1b
        /*003e*/ 	.short	0x00ff


	//----- nvinfo : EIATTR_MERCURY_ISA_VERSION
	.align		4
        /*0040*/ 	.byte	0x03, 0x5f
        /*0042*/ 	.short	0x0101


	//----- nvinfo : EIATTR_VRC_CTA_INIT_COUNT
	.align		4
        /*0044*/ 	.byte	0x02, 0x4a
	.zero		1
	.zero		1


	//----- nvinfo : EIATTR_EXIT_INSTR_OFFSETS
	.align		4
        /*0048*/ 	.byte	0x04, 0x1c
        /*004a*/ 	.short	(.L_67 - .L_66)


	//   ....[0]....
.L_66:
        /*004c*/ 	.word	0x000000b0


	//   ....[1]....
        /*0050*/ 	.word	0x00000100


	//   ....[2]....
        /*0054*/ 	.word	0x00000270


	//----- nvinfo : EIATTR_CBANK_PARAM_SIZE
	.align		4
.L_67:
        /*0058*/ 	.byte	0x03, 0x19
        /*005a*/ 	.short	0x0010


	//----- nvinfo : EIATTR_PARAM_CBANK
	.align		4
        /*005c*/ 	.byte	0x04, 0x0a
        /*005e*/ 	.short	(.L_69 - .L_68)
	.align		4
.L_68:
        /*0060*/ 	.word	index@(.nv.constant0.ifftshift_kernel_cx)
        /*0064*/ 	.short	0x0380
        /*0066*/ 	.short	0x0010


	//----- nvinfo : EIATTR_SW_WAR
	.align		4
.L_69:
        /*0068*/ 	.byte	0x04, 0x36
        /*006a*/ 	.short	(.L_71 - .L_70)
.L_70:
        /*006c*/ 	.word	0x00000008
.L_71:


//--------------------- .nv.info.fftshift_kernel_cx --------------------------
	.section	.nv.info.fftshift_kernel_cx,"",@"SHT_CUDA_INFO"
	.sectionflags	@""
	.align	4


	//----- nvinfo : EIATTR_CUDA_API_VERSION
	.align		4
        /*0000*/ 	.byte	0x04, 0x37
        /*0002*/ 	.short	(.L_73 - .L_72)
.L_72:
        /*0004*/ 	.word	0x00000082


	//----- nvinfo : EIATTR_KPARAM_INFO
	.align		4
.L_73:
        /*0008*/ 	.byte	0x04, 0x17
        /*000a*/ 	.short	(.L_75 - .L_74)
.L_74:
        /*000c*/ 	.word	0x00000000
        /*0010*/ 	.short	0x0002
        /*0012*/ 	.short	0x000c
        /*0014*/ 	.byte	0x00, 0xf0, 0x11, 0x00


	//----- nvinfo : EIATTR_KPARAM_INFO
	.align		4
.L_75:
        /*0018*/ 	.byte	0x04, 0x17
        /*001a*/ 	.short	(.L_77 - .L_76)
.L_76:
        /*001c*/ 	.word	0x00000000
        /*0020*/ 	.short	0x0001
        /*0022*/ 	.short	0x0008
        /*0024*/ 	.byte	0x00, 0xf0, 0x11, 0x00


	//----- nvinfo : EIATTR_KPARAM_INFO
	.align		4
.L_77:
        /*0028*/ 	.byte	0x04, 0x17
        /*002a*/ 	.short	(.L_79 - .L_78)
.L_78:
        /*002c*/ 	.word	0x00000000
        /*0030*/ 	.short	0x0000
        /*0032*/ 	.short	0x0000
        /*0034*/ 	.byte	0x00, 0xf5, 0x21, 0x00


	//----- nvinfo : EIATTR_SPARSE_MMA_MASK
	.align		4
.L_79:
        /*0038*/ 	.byte	0x03, 0x50
        /*003a*/ 	.short	0x0000


	//----- nvinfo : EIATTR_MAXREG_COUNT
	.align		4
        /*003c*/ 	.byte	0x03, 0x1b
        /*003e*/ 	.short	0x00ff


	//----- nvinfo : EIATTR_MERCURY_ISA_VERSION
	.align		4
        /*0040*/ 	.byte	0x03, 0x5f
        /*0042*/ 	.short	0x0101


	//----- nvinfo : EIATTR_VRC_CTA_INIT_COUNT
	.align		4
        /*0044*/ 	.byte	0x02, 0x4a
	.zero		1
	.zero		1


	//----- nvinfo : EIATTR_EXIT_INSTR_OFFSETS
	.align		4
        /*0048*/ 	.byte	0x04, 0x1c
        /*004a*/ 	.short	(.L_81 - .L_80)


	//   ....[0]....
.L_80:
        /*004c*/ 	.word	0x000000b0


	//   ....[1]....
        /*0050*/ 	.word	0x00000100


	//   ....[2]....
        /*0054*/ 	.word	0x00000260


	//----- nvinfo : EIATTR_CBANK_PARAM_SIZE
	.align		4
.L_81:
        /*0058*/ 	.byte	0x03, 0x19
        /*005a*/ 	.short	0x0010


	//----- nvinfo : EIATTR_PARAM_CBANK
	.align		4
        /*005c*/ 	.byte	0x04, 0x0a
        /*005e*/ 	.short	(.L_83 - .L_82)
	.align		4
.L_82:
        /*0060*/ 	.word	index@(.nv.constant0.fftshift_kernel_cx)
        /*0064*/ 	.short	0x0380
        /*0066*/ 	.short	0x0010


	//----- nvinfo : EIATTR_SW_WAR
	.align		4
.L_83:
        /*0068*/ 	.byte	0x04, 0x36
        /*006a*/ 	.short	(.L_85 - .L_84)
.L_84:
        /*006c*/ 	.word	0x00000008
.L_85:


//--------------------- .nv.info.fftshift_half_hermitian --------------------------
	.section	.nv.info.fftshift_half_hermitian,"",@"SHT_CUDA_INFO"
	.sectionflags	@""
	.align	4


	//----- nvinfo : EIATTR_CUDA_API_VERSION
	.align		4
        /*0000*/ 	.byte	0x04, 0x37
        /*0002*/ 	.short	(.L_87 - .L_86)
.L_86:
        /*0004*/ 	.word	0x00000082


	//----- nvinfo : EIATTR_KPARAM_INFO
	.align		4
.L_87:
        /*0008*/ 	.byte	0x04, 0x17
        /*000a*/ 	.short	(.L_89 - .L_88)
.L_88:
        /*000c*/ 	.word	0x00000000
        /*0010*/ 	.short	0x0002
        /*0012*/ 	.short	0x000c
        /*0014*/ 	.byte	0x00, 0xf0, 0x11, 0x00


	//----- nvinfo : EIATTR_KPARAM_INFO
	.align		4
.L_89:
        /*0018*/ 	.byte	0x04, 0x17
        /*001a*/ 	.short	(.L_91 - .L_90)
.L_90:
        /*001c*/ 	.word	0x00000000
        /*0020*/ 	.short	0x0001
        /*0022*/ 	.short	0x0008
        /*0024*/ 	.byte	0x00, 0xf0, 0x11, 0x00


	//----- nvinfo : EIATTR_KPARAM_INFO
	.align		4
.L_91:
        /*0028*/ 	.byte	0x04, 0x17
        /*002a*/ 	.short	(.L_93 - .L_92)
.L_92:
        /*002c*/ 	.word	0x00000000
        /*0030*/ 	.short	0x0000
        /*0032*/ 	.short	0x0000
        /*0034*/ 	.byte	0x00, 0xf5, 0x21, 0x00


	//----- nvinfo : EIATTR_SPARSE_MMA_MASK
	.align		4
.L_93:
        /*0038*/ 	.byte	0x03, 0x50
        /*003a*/ 	.short	0x0000


	//----- nvinfo : EIATTR_MAXREG_COUNT
	.align		4
        /*003c*/ 	.byte	0x03, 0x1b
        /*003e*/ 	.short	0x00ff


	//----- nvinfo : EIATTR_MERCURY_ISA_VERSION
	.align		4
        /*0040*/ 	.byte	0x03, 0x5f
        /*0042*/ 	.short	0x0101


	//----- nvinfo : EIATTR_VRC_CTA_INIT_COUNT
	.align		4
        /*0044*/ 	.byte	0x02, 0x4a
	.zero		1
	.zero		1


	//----- nvinfo : EIATTR_EXIT_INSTR_OFFSETS
	.align		4
        /*0048*/ 	.byte	0x04, 0x1c
        /*004a*/ 	.short	(.L_95 - .L_94)


	//   ....[0]....
.L_94:
        /*004c*/ 	.word	0x000000f0


	//   ....[1]....
        /*0050*/ 	.word	0x00000250


	//----- nvinfo : EIATTR_CBANK_PARAM_SIZE
	.align		4
.L_95:
        /*0054*/ 	.byte	0x03, 0x19
        /*0056*/ 	.short	0x0010


	//----- nvinfo : EIATTR_PARAM_CBANK
	.align		4
        /*0058*/ 	.byte	0x04, 0x0a
        /*005a*/ 	.short	(.L_97 - .L_96)
	.align		4
.L_96:
        /*005c*/ 	.word	index@(.nv.constant0.fftshift_half_hermitian)
        /*0060*/ 	.short	0x0380
        /*0062*/ 	.short	0x0010


	//----- nvinfo : EIATTR_SW_WAR
	.align		4
.L_97:
        /*0064*/ 	.byte	0x04, 0x36
        /*0066*/ 	.short	(.L_99 - .L_98)
.L_98:
        /*0068*/ 	.word	0x00000008
.L_99:


//--------------------- .nv.callgraph             --------------------------
	.section	.nv.callgraph,"",@"SHT_CUDA_CALLGRAPH"
	.align	4
	.sectionentsize	8
	.align		4
        /*0000*/ 	.word	0x00000000
	.align		4
        /*0004*/ 	.word	0xffffffff
	.align		4
        /*0008*/ 	.word	0x00000000
	.align		4
        /*000c*/ 	.word	0xfffffffe
	.align		4
        /*0010*/ 	.word	0x00000000
	.align		4
        /*0014*/ 	.word	0xfffffffd
	.align		4
        /*0018*/ 	.word	0x00000000
	.align		4
        /*001c*/ 	.word	0xfffffffc


//--------------------- .text.ifftshift_kernel_r  --------------------------
	.section	.text.ifftshift_kernel_r,"ax",@progbits
	.align	128
        .global         ifftshift_kernel_r
        .type           ifftshift_kernel_r,@function
        .size           ifftshift_kernel_r,(.L_x_5 - ifftshift_kernel_r)
        .other          ifftshift_kernel_r,@"STO_CUDA_ENTRY STV_DEFAULT"
ifftshift_kernel_r:
.text.ifftshift_kernel_r:
[----:B------:R-:W-:Y:S01]  /*0000*/  LDC R1, c[0x0][0x37c] ;  /* 0x0000df00ff017b82 */ /* 0x000fe20000000800 */
[----:B------:R-:W0:Y:S07]  /*0010*/  S2R R3, SR_TID.X ;  /* 0x0000000000037919 */ /* 0x000e2e0000002100 */
[----:B------:R-:W0:Y:S01]  /*0020*/  S2UR UR4, SR_CTAID.X ;  /* 0x00000000000479c3 */ /* 0x000e220000002500 */
[----:B------:R-:W1:Y:S07]  /*0030*/  S2R R2, SR_TID.Y ;  /* 0x0000000000027919 */ /* 0x000e6e0000002200 */
[----:B------:R-:W0:Y:S08]  /*0040*/  LDC R0, c[0x0][0x360] ;  /* 0x0000d800ff007b82 */ /* 0x000e300000000800 */
[----:B------:R-:W2:Y:S08]  /*0050*/  LDC R9, c[0x0][0x388] ;  /* 0x0000e200ff097b82 */ /* 0x000eb00000000800 */
[----:B------:R-:W1:Y:S08]  /*0060*/  S2UR UR5, SR_CTAID.Y ;  /* 0x00000000000579c3 */ /* 0x000e700000002600 */
[----:B------:R-:W1:Y:S01]  /*0070*/  LDC R5, c[0x0][0x364] ;  /* 0x0000d900ff057b82 */ /* 0x000e620000000800 */
[----:B0-----:R-:W-:-:S05]  /*0080*/  IMAD R0, R0, UR4, R3 ;  /* 0x0000000400007c24 */ /* 0x001fca000f8e0203 */
[----:B--2---:R-:W-:Y:S01]  /*0090*/  ISETP.GE.AND P0, PT, R0, R9, PT ;  /* 0x000000090000720c */ /* 0x004fe20003f06270 */
[----:B-1----:R-:W-:-:S12]  /*00a0*/  IMAD R5, R5, UR5, R2 ;  /* 0x0000000505057c24 */ /* 0x002fd8000f8e0202 */
[----:B------:R-:W-:Y:S05]  /*00b0*/  @P0 EXIT ;  /* 0x000000000000094d */ /* 0x000fea0003800000 */
[----:B------:R-:W-:-:S05]  /*00c0*/  VIADD R2, R9, 0x1 ;  /* 0x0000000109027836 */ /* 0x000fca0000000000 */
[----:B------:R-:W-:-:S04]  /*00d0*/  LEA.HI R2, R2, R2, RZ, 0x1 ;  /* 0x0000000202027211 */ /* 0x000fc800078f08ff */
[----:B------:R-:W-:-:S04]  /*00e0*/  SHF.R.S32.HI R2, RZ, 0x1, R2 ;  /* 0x00000001ff027819 */ /* 0x000fc80000011402 */
[----:B------:R-:W-:-:S13]  /*00f0*/  ISETP.GE.AND P0, PT, R5, R2, PT ;  /* 0x000000020500720c */ /* 0x000fda0003f06270 */
[----:B------:R-:W-:Y:S05]  /*0100*/  @P0 EXIT ;  /* 0x000000000000094d */ /* 0x000fea0003800000 */
[C---:B------:R-:W-:Y:S01]  /*0110*/  LEA.HI R2, R9.reuse, R9, RZ, 0x1 ;  /* 0x0000000909027211 */ /* 0x040fe200078f08ff */
[----:B------:R-:W0:Y:S03]  /*0120*/  LDCU UR6, c[0x0][0x38c] ;  /* 0x00007180ff0677ac */ /* 0x000e260008000800 */
[----:B------:R-:W-:Y:S01]  /*0130*/  SHF.R.S32.HI R2, RZ, 0x1, R2 ;  /* 0x00000001ff027819 */ /* 0x000fe20000011402 */
[----:B------:R-:W1:Y:S04]  /*0140*/  LDCU.64 UR4, c[0x0][0x358] ;  /* 0x00006b00ff0477ac */ /* 0x000e680008000a00 */
[----:B------:R-:W-:Y:S02]  /*0150*/  IMAD.IADD R4, R9, 0x1, -R2 ;  /* 0x0000000109047824 */ /* 0x000fe400078e0a02 */
[----:B------:R-:W2:Y:S02]  /*0160*/  LDC.64 R2, c[0x0][0x380] ;  /* 0x0000e000ff027b82 */ /* 0x000ea40000000a00 */
[----:B------:R-:W-:Y:S01]  /*0170*/  IMAD.IADD R6, R0, 0x1, R4 ;  /* 0x0000000100067824 */ /* 0x000fe200078e0204 */
[----:B------:R-:W-:-:S04]  /*0180*/  IADD3 R4, PT, PT, R5, R4, RZ ;  /* 0x0000000405047210 */ /* 0x000fc80007ffe0ff */
[-C--:B------:R-:W-:Y:S01]  /*0190*/  ISETP.GE.AND P0, PT, R6, R9.reuse, PT ;  /* 0x000000090600720c */ /* 0x080fe20003f06270 */
[----:B0-----:R-:W-:Y:S01]  /*01a0*/  IMAD R5, R5, UR6, R0 ;  /* 0x0000000605057c24 */ /* 0x001fe2000f8e0200 */
[----:B------:R-:W-:Y:S02]  /*01b0*/  ISETP.GE.AND P1, PT, R4, R9, PT ;  /* 0x000000090400720c */ /* 0x000fe40003f26270 */
[C---:B------:R-:W-:Y:S02]  /*01c0*/  SEL R7, R9.reuse, RZ, P0 ;  /* 0x000000ff09077207 */ /* 0x040fe40000000000 */
[----:B------:R-:W-:-:S03]  /*01d0*/  SEL R9, R9, RZ, P1 ;  /* 0x000000ff09097207 */ /* 0x000fc60000800000 */
[----:B------:R-:W-:Y:S01]  /*01e0*/  IMAD.IADD R7, R6, 0x1, -R7 ;  /* 0x0000000106077824 */ /* 0x000fe200078e0a07 */
[----:B------:R-:W-:-:S05]  /*01f0*/  IADD3 R4, PT, PT, R4, -R9, RZ ;  /* 0x8000000904047210 */ /* 0x000fca0007ffe0ff */
[----:B------:R-:W-:-:S04]  /*0200*/  IMAD R7, R4, UR6, R7 ;  /* 0x0000000604077c24 */ /* 0x000fc8000f8e0207 */
[----:B--2---:R-:W-:-:S04]  /*0210*/  IMAD.WIDE R6, R7, 0x8, R2 ;  /* 0x0000000807067825 */ /* 0x004fc800078e0202 */
[----:B------:R-:W-:Y:S01]  /*0220*/  IMAD.WIDE R2, R5, 0x8, R2 ;  /* 0x0000000805027825 */ /* 0x000fe200078e0202 */
[----:B-1----:R-:W2:Y:S04]  /*0230*/  LDG.E.64 R8, desc[UR4][R6.64] ;  /* 0x0000000406087981 */ /* 0x002ea8000c1e1b00 */
[----:B------:R-:W3:Y:S04]  /*0240*/  LDG.E.64 R4, desc[UR4][R2.64] ;  /* 0x0000000402047981 */ /* 0x000ee8000c1e1b00 */
[----:B--2---:R-:W-:Y:S04]  /*0250*/  STG.E.64 desc[UR4][R2.64], R8 ;  /* 0x0000000802007986 */ /* 0x004fe8000c101b04 */
[----:B---3--:R-:W-:Y:S01]  /*0260*/  STG.E.64 desc[UR4][R6.64], R4 ;  /* 0x0000000406007986 */ /* 0x008fe2000c101b04 */
[----:B------:R-:W-:Y:S05]  /*0270*/  EXIT ;  /* 0x000000000000794d */ /* 0x000fea0003800000 */
.L_x_0:
[----:B------:R-:W-:-:S00]  /*0280*/  BRA `(.L_x_0) ;  /* 0xfffffffc00fc7947 */ /* 0x000fc0000383ffff */
[----:B------:R-:W-:-:S00]  /*0290*/  NOP ;  /* 0x0000000000007918 */ /* 0x000fc00000000000 */
        /* <DEDUP_REMOVED lines=14> */
.L_x_5:


//--------------------- .text.fftshift_kernel_r   --------------------------
	.section	.text.fftshift_kernel_r,"ax",@progbits
	.align	128
        .global         fftshift_kernel_r
        .type           fftshift_kernel_r,@function
        .size           fftshift_kernel_r,(.L_x_6 - fftshift_kernel_r)
        .other          fftshift_kernel_r,@"STO_CUDA_ENTRY STV_DEFAULT"
fftshift_kernel_r:
.text.fftshift_kernel_r:
        /* <DEDUP_REMOVED lines=17> */
[----:B------:R-:W-:Y:S01]  /*0110*/  LEA.HI R2, R9, R9, RZ, 0x1 ;  /* 0x0000000909027211 */ /* 0x000fe200078f08ff */
[----:B------:R-:W0:Y:S03]  /*0120*/  LDCU UR6, c[0x0][0x38c] ;  /* 0x00007180ff0677ac */ /* 0x000e260008000800 */
[----:B------:R-:W-:Y:S01]  /*0130*/  SHF.R.S32.HI R4, RZ, 0x1, R2 ;  /* 0x00000001ff047819 */ /* 0x000fe20000011402 */
[----:B------:R-:W1:Y:S01]  /*0140*/  LDCU.64 UR4, c[0x0][0x358] ;  /* 0x00006b00ff0477ac */ /* 0x000e620008000a00 */
[----:B------:R-:W2:Y:S03]  /*0150*/  LDC.64 R2, c[0x0][0x380] ;  /* 0x0000e000ff027b82 */ /* 0x000ea60000000a00 */
[----:B------:R-:W-:Y:S01]  /*0160*/  IMAD.IADD R6, R0, 0x1, R4 ;  /* 0x0000000100067824 */ /* 0x000fe200078e0204 */
[----:B------:R-:W-:-:S04]  /*0170*/  IADD3 R4, PT, PT, R5, R4, RZ ;  /* 0x0000000405047210 */ /* 0x000fc80007ffe0ff */
[-C--:B------:R-:W-:Y:S02]  /*0180*/  ISETP.GE.AND P0, PT, R6, R9.reuse, PT ;  /* 0x000000090600720c */ /* 0x080fe40003f06270 */
[----:B------:R-:W-:Y:S02]  /*0190*/  ISETP.GE.AND P1, PT, R4, R9, PT ;  /* 0x000000090400720c */ /* 0x000fe40003f26270 */
[----:B------:R-:W-:Y:S01]  /*01a0*/  SEL R7, R9, RZ, P0 ;  /* 0x000000ff09077207 */ /* 0x000fe20000000000 */
[----:B0-----:R-:W-:Y:S01]  /*01b0*/  IMAD R5, R5, UR6, R0 ;  /* 0x0000000605057c24 */ /* 0x001fe2000f8e0200 */
        /* <DEDUP_REMOVED lines=11> */
.L_x_1:
        /* <DEDUP_REMOVED lines=9> */
.L_x_6:


//--------------------- .text.ifftshift_kernel_cx --------------------------
	.section	.text.ifftshift_kernel_cx,"ax",@progbits
	.align	128
        .global         ifftshift_kernel_cx
        .type           ifftshift_kernel_cx,@function
        .size           ifftshift_kernel_cx,(.L_x_7 - ifftshift_kernel_cx)
        .other          ifftshift_kernel_cx,@"STO_CUDA_ENTRY STV_DEFAULT"
ifftshift_kernel_cx:
.text.ifftshift_kernel_cx:
        /* <DEDUP_REMOVED lines=35> */
[----:B-1----:R-:W2:Y:S04]  /*0230*/  LDG.E.128 R12, desc[UR4][R8.64] ;  /* 0x00000004080c7981 */ /* 0x002ea8000c1e1d00 */
[----:B------:R-:W3:Y:S04]  /*0240*/  LDG.E.128 R4, desc[UR4][R2.64] ;  /* 0x0000000402047981 */ /* 0x000ee8000c1e1d00 */
[----:B--2---:R-:W-:Y:S04]  /*0250*/  STG.E.128 desc[UR4][R2.64], R12 ;  /* 0x0000000c02007986 */ /* 0x004fe8000c101d04 */
[----:B---3--:R-:W-:Y:S01]  /*0260*/  STG.E.128 desc[UR4][R8.64], R4 ;  /* 0x0000000408007986 */ /* 0x008fe2000c101d04 */
[----:B------:R-:W-:Y:S05]  /*0270*/  EXIT ;  /* 0x000000000000794d */ /* 0x000fea0003800000 */
.L_x_2:
        /* <DEDUP_REMOVED lines=16> */
.L_x_7:


//--------------------- .text.fftshift_kernel_cx  --------------------------
	.section	.text.fftshift_kernel_cx,"ax",@progbits
	.align	128
        .global         fftshift_kernel_cx
        .type           fftshift_kernel_cx,@function
        .size           fftshift_kernel_cx,(.L_x_8 - fftshift_kernel_cx)
        .other          fftshift_kernel_cx,@"STO_CUDA_ENTRY STV_DEFAULT"
fftshift_kernel_cx:
.text.fftshift_kernel_cx:
        /* <DEDUP_REMOVED lines=39> */
.L_x_3:
        /* <DEDUP_REMOVED lines=9> */
.L_x_8:


//--------------------- .text.fftshift_half_hermitian --------------------------
	.section	.text.fftshift_half_hermitian,"ax",@progbits
	.align	128
        .global         fftshift_half_hermitian
        .type           fftshift_half_hermitian,@function
        .size           fftshift_half_hermitian,(.L_x_9 - fftshift_half_hermitian)
        .other          fftshift_half_hermitian,@"STO_CUDA_ENTRY STV_DEFAULT"
fftshift_half_hermitian:
.text.fftshift_half_hermitian:
[----:B------:R-:W-:Y:S01]  /*0000*/  LDC R1, c[0x0][0x37c] ;  /* 0x0000df00ff017b82 */ /* 0x000fe20000000800 */
[----:B------:R-:W0:Y:S07]  /*0010*/  S2R R2, SR_TID.Y ;  /* 0x0000000000027919 */ /* 0x000e2e0000002200 */
[----:B------:R-:W1:Y:S01]  /*0020*/  LDC R0, c[0x0][0x360] ;  /* 0x0000d800ff007b82 */ /* 0x000e620000000800 */
[----:B------:R-:W2:Y:S01]  /*0030*/  LDCU UR8, c[0x0][0x388] ;  /* 0x00007100ff0877ac */ /* 0x000ea20008000800 */
[----:B------:R-:W1:Y:S06]  /*0040*/  S2R R3, SR_TID.X ;  /* 0x0000000000037919 */ /* 0x000e6c0000002100 */
[----:B------:R-:W0:Y:S08]  /*0050*/  S2UR UR6, SR_CTAID.Y ;  /* 0x00000000000679c3 */ /* 0x000e300000002600 */
[----:B------:R-:W0:Y:S01]  /*0060*/  LDC R5, c[0x0][0x364] ;  /* 0x0000d900ff057b82 */ /* 0x000e220000000800 */
[----:B--2---:R-:W-:-:S04]  /*0070*/  USHF.R.S32.HI UR4, URZ, 0x1f, UR8 ;  /* 0x0000001fff047899 */ /* 0x004fc80008011408 */
[----:B------:R-:W-:-:S03]  /*0080*/  ULEA.HI UR4, UR4, UR8, URZ, 0x2 ;  /* 0x0000000804047291 */ /* 0x000fc6000f8f10ff */
[----:B------:R-:W1:Y:S01]  /*0090*/  S2UR UR5, SR_CTAID.X ;  /* 0x00000000000579c3 */ /* 0x000e620000002500 */
[----:B------:R-:W-:Y:S01]  /*00a0*/  USHF.R.S32.HI UR4, URZ, 0x2, UR4 ;  /* 0x00000002ff047899 */ /* 0x000fe20008011404 */
[----:B0-----:R-:W-:-:S05]  /*00b0*/  IMAD R5, R5, UR6, R2 ;  /* 0x0000000605057c24 */ /* 0x001fca000f8e0202 */
[----:B------:R-:W-:Y:S01]  /*00c0*/  ISETP.GE.AND P0, PT, R5, UR8, PT ;  /* 0x0000000805007c0c */ /* 0x000fe2000bf06270 */
[----:B-1----:R-:W-:-:S05]  /*00d0*/  IMAD R0, R0, UR5, R3 ;  /* 0x0000000500007c24 */ /* 0x002fca000f8e0203 */
[----:B------:R-:W-:-:S13]  /*00e0*/  ISETP.GE.OR P0, PT, R0, UR4, P0 ;  /* 0x0000000400007c0c */ /* 0x000fda0008706670 */
[----:B------:R-:W-:Y:S05]  /*00f0*/  @P0 EXIT ;  /* 0x000000000000094d */ /* 0x000fea0003800000 */
[----:B------:R-:W-:Y:S01]  /*0100*/  USHF.R.U32.HI UR4, URZ, 0x1, UR8 ;  /* 0x00000001ff047899 */ /* 0x000fe20008011608 */
[----:B------:R-:W-:Y:S01]  /*0110*/  LOP3.LUT R4, RZ, R5, RZ, 0x33, !PT ;  /* 0x00000005ff047212 */ /* 0x000fe200078e33ff */
[----:B------:R-:W0:Y:S01]  /*0120*/  LDC.64 R2, c[0x0][0x380] ;  /* 0x0000e000ff027b82 */ /* 0x000e220000000a00 */
[----:B------:R-:W1:Y:S03]  /*0130*/  LDCU UR5, c[0x0][0x38c] ;  /* 0x00007180ff0577ac */ /* 0x000e660008000800 */
[----:B------:R-:W-:Y:S01]  /*0140*/  IADD3 R6, PT, PT, R4, UR4, RZ ;  /* 0x0000000404067c10 */ /* 0x000fe2000fffe0ff */
[----:B------:R-:W2:Y:S03]  /*0150*/  LDCU.64 UR6, c[0x0][0x358] ;  /* 0x00006b00ff0677ac */ /* 0x000ea60008000a00 */
[----:B------:R-:W-:-:S04]  /*0160*/  SHF.R.S32.HI R4, RZ, 0x1f, R6 ;  /* 0x0000001fff047819 */ /* 0x000fc80000011406 */
[----:B------:R-:W-:Y:S02]  /*0170*/  LOP3.LUT R7, R4, UR8, RZ, 0xc0, !PT ;  /* 0x0000000804077c12 */ /* 0x000fe4000f8ec0ff */
[----:B------:R-:W-:Y:S02]  /*0180*/  LOP3.LUT R4, RZ, R0, RZ, 0x33, !PT ;  /* 0x00000000ff047212 */ /* 0x000fe400078e33ff */
[----:B------:R-:W-:Y:S02]  /*0190*/  IADD3 R7, PT, PT, R6, R7, RZ ;  /* 0x0000000706077210 */ /* 0x000fe40007ffe0ff */
[----:B------:R-:W-:Y:S01]  /*01a0*/  IADD3 R4, PT, PT, R4, UR4, RZ ;  /* 0x0000000404047c10 */ /* 0x000fe2000fffe0ff */
[----:B-1----:R-:W-:-:S04]  /*01b0*/  IMAD R5, R5, UR5, R0 ;  /* 0x0000000505057c24 */ /* 0x002fc8000f8e0200 */
[----:B------:R-:W-:-:S04]  /*01c0*/  IMAD R7, R7, UR5, R4 ;  /* 0x0000000507077c24 */ /* 0x000fc8000f8e0204 */
[----:B0-----:R-:W-:-:S04]  /*01d0*/  IMAD.WIDE R8, R7, 0x10, R2 ;  /* 0x0000001007087825 */ /* 0x001fc800078e0202 */
[----:B------:R-:W-:Y:S01]  /*01e0*/  IMAD.WIDE R2, R5, 0x10, R2 ;  /* 0x0000001005027825 */ /* 0x000fe200078e0202 */
[----:B--2---:R-:W2:Y:S04]  /*01f0*/  LDG.E.128 R12, desc[UR6][R8.64] ;  /* 0x00000006080c7981 */ /* 0x004ea8000c1e1d00 */
[----:B------:R-:W3:Y:S01]  /*0200*/  LDG.E.128 R4, desc[UR6][R2.64] ;  /* 0x0000000602047981 */ /* 0x000ee2000c1e1d00 */
[----:B--2---:R-:W-:Y:S02]  /*0210*/  DADD R14, -RZ, -R14 ;  /* 0x00000000ff0e7229 */ /* 0x004fe4000000090e */
[----:B---3--:R-:W-:-:S05]  /*0220*/  DADD R6, -RZ, -R6 ;  /* 0x00000000ff067229 */ /* 0x008fca0000000906 */
[----:B------:R-:W-:Y:S04]  /*0230*/  STG.E.128 desc[UR6][R2.64], R12 ;  /* 0x0000000c02007986 */ /* 0x000fe8000c101d06 */
[----:B------:R-:W-:Y:S01]  /*0240*/  STG.E.128 desc[UR6][R8.64], R4 ;  /* 0x0000000408007986 */ /* 0x000fe2000c101d06 */
[----:B------:R-:W-:Y:S05]  /*0250*/  EXIT ;  /* 0x000000000000794d */ /* 0x000fea0003800000 */
.L_x_4:
        /* <DEDUP_REMOVED lines=10> */
.L_x_9:


//--------------------- .nv.shared.reserved.0     --------------------------
	.section	.nv.shared.reserved.0,"aw",@nobits
	.weak		__nv_reservedSMEM_offset_0_alias
	.size		__nv_reservedSMEM_offset_0_alias, 0, 64
	.other		__nv_reservedSMEM_offset_0_alias,@"STO_CUDA_RESERVED_SHARED STV_DEFAULT"
__nv_reservedSMEM_offset_0_alias:
	.zero		0
	.zero		64


//--------------------- .nv.constant0.ifftshift_kernel_r --------------------------
	.section	.nv.constant0.ifftshift_kernel_r,"a",@progbits
	.sectionflags	@""
	.align	4
.nv.constant0.ifftshift_kernel_r:
	.zero		912


//--------------------- .nv.constant0.fftshift_kernel_r --------------------------
	.section	.nv.constant0.fftshift_kernel_r,"a",@progbits
	.sectionflags	@""
	.align	4
.nv.constant0.fftshift_kernel_r:
	.zero		912


//--------------------- .nv.constant0.ifftshift_kernel_cx --------------------------
	.section	.nv.constant0.ifftshift_kernel_cx,"a",@progbits
	.sectionflags	@""
	.align	4
.nv.constant0.ifftshift_kernel_cx:
	.zero		912


//--------------------- .nv.constant0.fftshift_kernel_cx --------------------------
	.section	.nv.constant0.fftshift_kernel_cx,"a",@progbits
	.sectionflags	@""
	.align	4
.nv.constant0.fftshift_kernel_cx:
	.zero		912


//--------------------- .nv.constant0.fftshift_half_hermitian --------------------------
	.section	.nv.constant0.fftshift_half_hermitian,"a",@progbits
	.sectionflags	@""
	.align	4
.nv.constant0.fftshift_half_hermitian:
	.zero		912


//--------------------- SYMBOLS --------------------------

	.type		.nv.reservedSmem.offset0,@object
	.size		.nv.reservedSmem.offset0,0x4
